//
// Generated by NVIDIA NVVM Compiler
//
// Compiler Build ID: CL-36424714
// Cuda compilation tools, release 13.0, V13.0.88
// Based on NVVM 20.0.0
//

.version 9.0
.target sm_100
.address_size 64

	// .globl	_Z34LIF_hard_reset_forward_cuda_kernelPKfS0_PfS1_S1_ffiff

.visible .entry _Z34LIF_hard_reset_forward_cuda_kernelPKfS0_PfS1_S1_ffiff(
	.param .u64 .ptr .align 1 _Z34LIF_hard_reset_forward_cuda_kernelPKfS0_PfS1_S1_ffiff_param_0,
	.param .u64 .ptr .align 1 _Z34LIF_hard_reset_forward_cuda_kernelPKfS0_PfS1_S1_ffiff_param_1,
	.param .u64 .ptr .align 1 _Z34LIF_hard_reset_forward_cuda_kernelPKfS0_PfS1_S1_ffiff_param_2,
	.param .u64 .ptr .align 1 _Z34LIF_hard_reset_forward_cuda_kernelPKfS0_PfS1_S1_ffiff_param_3,
	.param .u64 .ptr .align 1 _Z34LIF_hard_reset_forward_cuda_kernelPKfS0_PfS1_S1_ffiff_param_4,
	.param .f32 _Z34LIF_hard_reset_forward_cuda_kernelPKfS0_PfS1_S1_ffiff_param_5,
	.param .f32 _Z34LIF_hard_reset_forward_cuda_kernelPKfS0_PfS1_S1_ffiff_param_6,
	.param .u32 _Z34LIF_hard_reset_forward_cuda_kernelPKfS0_PfS1_S1_ffiff_param_7,
	.param .f32 _Z34LIF_hard_reset_forward_cuda_kernelPKfS0_PfS1_S1_ffiff_param_8,
	.param .f32 _Z34LIF_hard_reset_forward_cuda_kernelPKfS0_PfS1_S1_ffiff_param_9
)
{
	.reg .pred 	%p<3>;
	.reg .b32 	%r<8>;
	.reg .b32 	%f<10>;
	.reg .b64 	%rd<21>;

	ld.param.u64 	%rd3, [_Z34LIF_hard_reset_forward_cuda_kernelPKfS0_PfS1_S1_ffiff_param_0];
	ld.param.u64 	%rd4, [_Z34LIF_hard_reset_forward_cuda_kernelPKfS0_PfS1_S1_ffiff_param_1];
	ld.param.u64 	%rd5, [_Z34LIF_hard_reset_forward_cuda_kernelPKfS0_PfS1_S1_ffiff_param_2];
	ld.param.u64 	%rd6, [_Z34LIF_hard_reset_forward_cuda_kernelPKfS0_PfS1_S1_ffiff_param_3];
	ld.param.u64 	%rd7, [_Z34LIF_hard_reset_forward_cuda_kernelPKfS0_PfS1_S1_ffiff_param_4];
	ld.param.f32 	%f2, [_Z34LIF_hard_reset_forward_cuda_kernelPKfS0_PfS1_S1_ffiff_param_5];
	ld.param.f32 	%f3, [_Z34LIF_hard_reset_forward_cuda_kernelPKfS0_PfS1_S1_ffiff_param_6];
	ld.param.u32 	%r2, [_Z34LIF_hard_reset_forward_cuda_kernelPKfS0_PfS1_S1_ffiff_param_7];
	ld.param.f32 	%f4, [_Z34LIF_hard_reset_forward_cuda_kernelPKfS0_PfS1_S1_ffiff_param_8];
	ld.param.f32 	%f5, [_Z34LIF_hard_reset_forward_cuda_kernelPKfS0_PfS1_S1_ffiff_param_9];
	cvta.to.global.u64 	%rd1, %rd7;
	cvta.to.global.u64 	%rd2, %rd6;
	mov.u32 	%r3, %ctaid.x;
	mov.u32 	%r4, %ntid.x;
	mov.u32 	%r5, %tid.x;
	mad.lo.s32 	%r1, %r3, %r4, %r5;
	setp.ge.s32 	%p1, %r1, %r2;
	@%p1 bra 	$L__BB0_4;
	cvta.to.global.u64 	%rd8, %rd5;
	cvta.to.global.u64 	%rd9, %rd4;
	cvta.to.global.u64 	%rd10, %rd3;
	mul.wide.s32 	%rd11, %r1, 4;
	add.s64 	%rd12, %rd9, %rd11;
	ld.global.nc.f32 	%f6, [%rd12];
	add.s64 	%rd13, %rd10, %rd11;
	ld.global.nc.f32 	%f7, [%rd13];
	add.f32 	%f8, %f3, %f7;
	mul.f32 	%f9, %f4, %f8;
	fma.rn.f32 	%f1, %f5, %f6, %f9;
	add.s64 	%rd14, %rd8, %rd11;
	st.global.f32 	[%rd14], %f1;
	setp.ltu.f32 	%p2, %f1, %f2;
	@%p2 bra 	$L__BB0_3;
	add.s64 	%rd16, %rd2, %rd11;
	mov.b32 	%r6, 1065353216;
	st.global.u32 	[%rd16], %r6;
	add.s64 	%rd17, %rd1, %rd11;
	st.global.f32 	[%rd17], %f3;
	bra.uni 	$L__BB0_4;
$L__BB0_3:
	add.s64 	%rd19, %rd2, %rd11;
	mov.b32 	%r7, 0;
	st.global.u32 	[%rd19], %r7;
	add.s64 	%rd20, %rd1, %rd11;
	st.global.f32 	[%rd20], %f1;
$L__BB0_4:
	ret;

}


// ===== COMPILED SASS (sm_100) =====

	.target	sm_100

	.elftype	@"ET_EXEC"


//--------------------- .note.nv.tkinfo           --------------------------
	.section	.note.nv.tkinfo,"",@"SHT_NOTE"
	.sectionflags	@"SHF_NOTE_NV_TKINFO"
	.tkinfo
        /*0018*/ 	.word	0x00000002
        /*0030*/ 	.string	""
        /*0030*/ 	.string	"ptxas"
        /*0030*/ 	.string	"Cuda compilation tools, release 13.0, V13.0.88"
        /*0030*/ 	.string	"Build cuda_13.0.r13.0/compiler.36424714_0"
        /*0030*/ 	.string	"-arch sm_100 -m 64 "



//--------------------- .note.nv.cuinfo           --------------------------
	.section	.note.nv.cuinfo,"",@"SHT_NOTE"
	.sectionflags	@"SHF_NOTE_NV_CUINFO"
        /*0018*/ 	.short	0x0002
        /*001a*/ 	.short	0x0064
        /*001c*/ 	.short	0x0082
	.zero		2


//--------------------- .nv.info                  --------------------------
	.section	.nv.info,"",@"SHT_CUDA_INFO"
	.align	4


	//----- nvinfo : EIATTR_REGCOUNT
	.align		4
        /*0000*/ 	.byte	0x04, 0x2f
        /*0002*/ 	.short	(.L_1 - .L_0)
	.align		4
.L_0:
        /*0004*/ 	.word	index@(_Z34LIF_hard_reset_forward_cuda_kernelPKfS0_PfS1_S1_ffiff)
        /*0008*/ 	.word	0x00000012


	//----- nvinfo : EIATTR_FRAME_SIZE
	.align		4
.L_1:
        /*000c*/ 	.byte	0x04, 0x11
        /*000e*/ 	.short	(.L_3 - .L_2)
	.align		4
.L_2:
        /*0010*/ 	.word	index@(_Z34LIF_hard_reset_forward_cuda_kernelPKfS0_PfS1_S1_ffiff)
        /*0014*/ 	.word	0x00000000


	//----- nvinfo : EIATTR_MIN_STACK_SIZE
	.align		4
.L_3:
        /*0018*/ 	.byte	0x04, 0x12
        /*001a*/ 	.short	(.L_5 - .L_4)
	.align		4
.L_4:
        /*001c*/ 	.word	index@(_Z34LIF_hard_reset_forward_cuda_kernelPKfS0_PfS1_S1_ffiff)
        /*0020*/ 	.word	0x00000000
.L_5:


//--------------------- .nv.compat                --------------------------
	.section	.nv.compat,"",@"SHT_CUDA_COMPAT_INFO"
	.align	4
        /*0000*/ 	.byte	0x02, 0x09, 0x00, 0x00, 0x02, 0x02, 0x01, 0x00, 0x02, 0x05, 0x05, 0x00, 0x03, 0x07, 0x01, 0x01
        /*0010*/ 	.byte	0x02, 0x03, 0x00, 0x00, 0x02, 0x06, 0x01, 0x00, 0x04, 0x0b, 0x08, 0x00, 0x09, 0x00, 0x00, 0x00
        /*0020*/ 	.byte	0x00, 0x00, 0x00, 0x00


//--------------------- .nv.info._Z34LIF_hard_reset_forward_cuda_kernelPKfS0_PfS1_S1_ffiff --------------------------
	.section	.nv.info._Z34LIF_hard_reset_forward_cuda_kernelPKfS0_PfS1_S1_ffiff,"",@"SHT_CUDA_INFO"
	.sectionflags	@""
	.align	4


	//----- nvinfo : EIATTR_CUDA_API_VERSION
	.align		4
        /*0000*/ 	.byte	0x04, 0x37
        /*0002*/ 	.short	(.L_7 - .L_6)
.L_6:
        /*0004*/ 	.word	0x00000082


	//----- nvinfo : EIATTR_KPARAM_INFO
	.align		4
.L_7:
        /*0008*/ 	.byte	0x04, 0x17
        /*000a*/ 	.short	(.L_9 - .L_8)
.L_8:
        /*000c*/ 	.word	0x00000000
        /*0010*/ 	.short	0x0009
        /*0012*/ 	.short	0x0038
        /*0014*/ 	.byte	0x00, 0xf0, 0x11, 0x00


	//----- nvinfo : EIATTR_KPARAM_INFO
	.align		4
.L_9:
        /*0018*/ 	.byte	0x04, 0x17
        /*001a*/ 	.short	(.L_11 - .L_10)
.L_10:
        /*001c*/ 	.word	0x00000000
        /*0020*/ 	.short	0x0008
        /*0022*/ 	.short	0x0034
        /*0024*/ 	.byte	0x00, 0xf0, 0x11, 0x00


	//----- nvinfo : EIATTR_KPARAM_INFO
	.align		4
.L_11:
        /*0028*/ 	.byte	0x04, 0x17
        /*002a*/ 	.short	(.L_13 - .L_12)
.L_12:
        /*002c*/ 	.word	0x00000000
        /*0030*/ 	.short	0x0007
        /*0032*/ 	.short	0x0030
        /*0034*/ 	.byte	0x00, 0xf0, 0x11, 0x00


	//----- nvinfo : EIATTR_KPARAM_INFO
	.align		4
.L_13:
        /*0038*/ 	.byte	0x04, 0x17
        /*003a*/ 	.short	(.L_15 - .L_14)
.L_14:
        /*003c*/ 	.word	0x00000000
        /*0040*/ 	.short	0x0006
        /*0042*/ 	.short	0x002c
        /*0044*/ 	.byte	0x00, 0xf0, 0x11, 0x00


	//----- nvinfo : EIATTR_KPARAM_INFO
	.align		4
.L_15:
        /*0048*/ 	.byte	0x04, 0x17
        /*004a*/ 	.short	(.L_17 - .L_16)
.L_16:
        /*004c*/ 	.word	0x00000000
        /*0050*/ 	.short	0x0005
        /*0052*/ 	.short	0x0028
        /*0054*/ 	.byte	0x00, 0xf0, 0x11, 0x00


	//----- nvinfo : EIATTR_KPARAM_INFO
	.align		4
.L_17:
        /*0058*/ 	.byte	0x04, 0x17
        /*005a*/ 	.short	(.L_19 - .L_18)
.L_18:
        /*005c*/ 	.word	0x00000000
        /*0060*/ 	.short	0x0004
        /*0062*/ 	.short	0x0020
        /*0064*/ 	.byte	0x00, 0xf5, 0x21, 0x00


	//----- nvinfo : EIATTR_KPARAM_INFO
	.align		4
.L_19:
        /*0068*/ 	.byte	0x04, 0x17
        /*006a*/ 	.short	(.L_21 - .L_20)
.L_20:
        /*006c*/ 	.word	0x00000000
        /*0070*/ 	.short	0x0003
        /*0072*/ 	.short	0x0018
        /*0074*/ 	.byte	0x00, 0xf5, 0x21, 0x00


	//----- nvinfo : EIATTR_KPARAM_INFO
	.align		4
.L_21:
        /*0078*/ 	.byte	0x04, 0x17
        /*007a*/ 	.short	(.L_23 - .L_22)
.L_22:
        /*007c*/ 	.word	0x00000000
        /*0080*/ 	.short	0x0002
        /*0082*/ 	.short	0x0010
        /*0084*/ 	.byte	0x00, 0xf5, 0x21, 0x00


	//----- nvinfo : EIATTR_KPARAM_INFO
	.align		4
.L_23:
        /*0088*/ 	.byte	0x04, 0x17
        /*008a*/ 	.short	(.L_25 - .L_24)
.L_24:
        /*008c*/ 	.word	0x00000000
        /*0090*/ 	.short	0x0001
        /*0092*/ 	.short	0x0008
        /*0094*/ 	.byte	0x00, 0xf5, 0x21, 0x00


	//----- nvinfo : EIATTR_KPARAM_INFO
	.align		4
.L_25:
        /*0098*/ 	.byte	0x04, 0x17
        /*009a*/ 	.short	(.L_27 - .L_26)
.L_26:
        /*009c*/ 	.word	0x00000000
        /*00a0*/ 	.short	0x0000
        /*00a2*/ 	.short	0x0000
        /*00a4*/ 	.byte	0x00, 0xf5, 0x21, 0x00


	//----- nvinfo : EIATTR_SPARSE_MMA_MASK
	.align		4
.L_27:
        /*00a8*/ 	.byte	0x03, 0x50
        /*00aa*/ 	.short	0x0000


	//----- nvinfo : EIATTR_MAXREG_COUNT
	.align		4
        /*00ac*/ 	.byte	0x03, 0x1b
        /*00ae*/ 	.short	0x00ff


	//----- nvinfo : EIATTR_MERCURY_ISA_VERSION
	.align		4
        /*00b0*/ 	.byte	0x03, 0x5f
        /*00b2*/ 	.short	0x0101


	//----- nvinfo : EIATTR_VRC_CTA_INIT_COUNT
	.align		4
        /*00b4*/ 	.byte	0x02, 0x4a
	.zero		1
	.zero		1


	//----- nvinfo : EIATTR_EXIT_INSTR_OFFSETS
	.align		4
        /*00b8*/ 	.byte	0x04, 0x1c
        /*00ba*/ 	.short	(.L_29 - .L_28)


	//   ....[0]....
.L_28:
        /*00bc*/ 	.word	0x00000070


	//   ....[1]....
        /*00c0*/ 	.word	0x00000200


	//   ....[2]....
        /*00c4*/ 	.word	0x00000270


	//----- nvinfo : EIATTR_CBANK_PARAM_SIZE
	.align		4
.L_29:
        /*00c8*/ 	.byte	0x03, 0x19
        /*00ca*/ 	.short	0x003c


	//----- nvinfo : EIATTR_PARAM_CBANK
	.align		4
        /*00cc*/ 	.byte	0x04, 0x0a
        /*00ce*/ 	.short	(.L_31 - .L_30)
	.align		4
.L_30:
        /*00d0*/ 	.word	index@(.nv.constant0._Z34LIF_hard_reset_forward_cuda_kernelPKfS0_PfS1_S1_ffiff)
        /*00d4*/ 	.short	0x0380
        /*00d6*/ 	.short	0x003c


	//----- nvinfo : EIATTR_SW_WAR
	.align		4
.L_31:
        /*00d8*/ 	.byte	0x04, 0x36
        /*00da*/ 	.short	(.L_33 - .L_32)
.L_32:
        /*00dc*/ 	.word	0x00000008
.L_33:


//--------------------- .nv.callgraph             --------------------------
	.section	.nv.callgraph,"",@"SHT_CUDA_CALLGRAPH"
	.align	4
	.sectionentsize	8
	.align		4
        /*0000*/ 	.word	0x00000000
	.align		4
        /*0004*/ 	.word	0xffffffff
	.align		4
        /*0008*/ 	.word	0x00000000
	.align		4
        /*000c*/ 	.word	0xfffffffe
	.align		4
        /*0010*/ 	.word	0x00000000
	.align		4
        /*0014*/ 	.word	0xfffffffd
	.align		4
        /*0018*/ 	.word	0x00000000
	.align		4
        /*001c*/ 	.word	0xfffffffc


//--------------------- .text._Z34LIF_hard_reset_forward_cuda_kernelPKfS0_PfS1_S1_ffiff --------------------------
	.section	.text._Z34LIF_hard_reset_forward_cuda_kernelPKfS0_PfS1_S1_ffiff,"ax",@progbits
	.align	128
        .global         _Z34LIF_hard_reset_forward_cuda_kernelPKfS0_PfS1_S1_ffiff
        .type           _Z34LIF_hard_reset_forward_cuda_kernelPKfS0_PfS1_S1_ffiff,@function
        .size           _Z34LIF_hard_reset_forward_cuda_kernelPKfS0_PfS1_S1_ffiff,(.L_x_1 - _Z34LIF_hard_reset_forward_cuda_kernelPKfS0_PfS1_S1_ffiff)
        .other          _Z34LIF_hard_reset_forward_cuda_kernelPKfS0_PfS1_S1_ffiff,@"STO_CUDA_ENTRY STV_DEFAULT"
_Z34LIF_hard_reset_forward_cuda_kernelPKfS0_PfS1_S1_ffiff:
.text._Z34LIF_hard_reset_forward_cuda_kernelPKfS0_PfS1_S1_ffiff:
[----:B------:R-:W-:Y:S01]  /*0000*/  LDC R1, c[0x0][0x37c] ;  /* 0x0000df00ff017b82 */ /* 0x000fe20000000800 */
[----:B------:R-:W0:Y:S07]  /*0010*/  S2R R3, SR_TID.X ;  /* 0x0000000000037919 */ /* 0x000e2e0000002100 */
[----:B------:R-:W0:Y:S01]  /*0020*/  S2UR UR4, SR_CTAID.X ;  /* 0x00000000000479c3 */ /* 0x000e220000002500 */
[----:B------:R-:W1:Y:S07]  /*0030*/  LDCU UR5, c[0x0][0x3b0] ;  /* 0x00007600ff0577ac */ /* 0x000e6e0008000800 */
[----:B------:R-:W0:Y:S02]  /*0040*/  LDC R0, c[0x0][0x360] ;  /* 0x0000d800ff007b82 */ /* 0x000e240000000800 */
[----:B0-----:R-:W-:-:S05]  /*0050*/  IMAD R0, R0, UR4, R3 ;  /* 0x0000000400007c24 */ /* 0x001fca000f8e0203 */
[----:B-1----:R-:W-:-:S13]  /*0060*/  ISETP.GE.AND P0, PT, R0, UR5, PT ;  /* 0x0000000500007c0c */ /* 0x002fda000bf06270 */
[----:B------:R-:W-:Y:S05]  /*0070*/  @P0 EXIT ;  /* 0x000000000000094d */ /* 0x000fea0003800000 */
[----:B------:R-:W0:Y:S01]  /*0080*/  LDC.64 R4, c[0x0][0x380] ;  /* 0x0000e000ff047b82 */ /* 0x000e220000000a00 */
[----:B------:R-:W1:Y:S01]  /*0090*/  LDCU.64 UR4, c[0x0][0x358] ;  /* 0x00006b00ff0477ac */ /* 0x000e620008000a00 */
[----:B------:R-:W2:Y:S06]  /*00a0*/  LDCU UR6, c[0x0][0x3b4] ;  /* 0x00007680ff0677ac */ /* 0x000eac0008000800 */
[----:B------:R-:W3:Y:S01]  /*00b0*/  LDC.64 R2, c[0x0][0x388] ;  /* 0x0000e200ff027b82 */ /* 0x000ee20000000a00 */
[----:B------:R-:W4:Y:S07]  /*00c0*/  LDCU UR7, c[0x0][0x3b8] ;  /* 0x00007700ff0777ac */ /* 0x000f2e0008000800 */
[----:B------:R-:W5:Y:S01]  /*00d0*/  LDC.64 R12, c[0x0][0x3a8] ;  /* 0x0000ea00ff0c7b82 */ /* 0x000f620000000a00 */
[----:B0-----:R-:W-:-:S06]  /*00e0*/  IMAD.WIDE R4, R0, 0x4, R4 ;  /* 0x0000000400047825 */ /* 0x001fcc00078e0204 */
[----:B-1----:R-:W5:Y:S01]  /*00f0*/  LDG.E.CONSTANT R4, desc[UR4][R4.64] ;  /* 0x0000000404047981 */ /* 0x002f62000c1e9900 */
[----:B---3--:R-:W-:-:S06]  /*0100*/  IMAD.WIDE R2, R0, 0x4, R2 ;  /* 0x0000000400027825 */ /* 0x008fcc00078e0202 */
[----:B------:R-:W4:Y:S01]  /*0110*/  LDG.E.CONSTANT R2, desc[UR4][R2.64] ;  /* 0x0000000402027981 */ /* 0x000f22000c1e9900 */
[----:B-----5:R-:W-:-:S04]  /*0120*/  FADD R6, R4, R13 ;  /* 0x0000000d04067221 */ /* 0x020fc80000000000 */
[----:B--2---:R-:W-:-:S04]  /*0130*/  FMUL R7, R6, UR6 ;  /* 0x0000000606077c20 */ /* 0x004fc80008400000 */
[----:B----4-:R-:W-:Y:S02]  /*0140*/  FFMA R11, R2, UR7, R7 ;  /* 0x00000007020b7c23 */ /* 0x010fe40008000007 */
[----:B------:R-:W0:Y:S03]  /*0150*/  LDC.64 R6, c[0x0][0x390] ;  /* 0x0000e400ff067b82 */ /* 0x000e260000000a00 */
[----:B------:R-:W-:-:S13]  /*0160*/  FSETP.GE.AND P0, PT, R11, R12, PT ;  /* 0x0000000c0b00720b */ /* 0x000fda0003f06000 */
[----:B------:R-:W1:Y:S01]  /*0170*/  @P0 LDC.64 R4, c[0x0][0x398] ;  /* 0x0000e600ff040b82 */ /* 0x000e620000000a00 */
[----:B------:R-:W-:-:S07]  /*0180*/  @P0 MOV R15, 0x3f800000 ;  /* 0x3f800000000f0802 */ /* 0x000fce0000000f00 */
[----:B------:R-:W2:Y:S01]  /*0190*/  @P0 LDC.64 R8, c[0x0][0x3a0] ;  /* 0x0000e800ff080b82 */ /* 0x000ea20000000a00 */
[----:B0-----:R-:W-:-:S05]  /*01a0*/  IMAD.WIDE R2, R0, 0x4, R6 ;  /* 0x0000000400027825 */ /* 0x001fca00078e0206 */
[----:B------:R0:W-:Y:S01]  /*01b0*/  STG.E desc[UR4][R2.64], R11 ;  /* 0x0000000b02007986 */ /* 0x0001e2000c101904 */
[----:B-1----:R-:W-:-:S05]  /*01c0*/  @P0 IMAD.WIDE R4, R0, 0x4, R4 ;  /* 0x0000000400040825 */ /* 0x002fca00078e0204 */
[----:B------:R0:W-:Y:S01]  /*01d0*/  @P0 STG.E desc[UR4][R4.64], R15 ;  /* 0x0000000f04000986 */ /* 0x0001e2000c101904 */
[----:B--2---:R-:W-:-:S05]  /*01e0*/  @P0 IMAD.WIDE R6, R0, 0x4, R8 ;  /* 0x0000000400060825 */ /* 0x004fca00078e0208 */
[----:B------:R0:W-:Y:S01]  /*01f0*/  @P0 STG.E desc[UR4][R6.64], R13 ;  /* 0x0000000d06000986 */ /* 0x0001e2000c101904 */
[----:B------:R-:W-:Y:S05]  /*0200*/  @P0 EXIT ;  /* 0x000000000000094d */ /* 0x000fea0003800000 */
[----:B0-----:R-:W0:Y:S08]  /*0210*/  LDC.64 R2, c[0x0][0x398] ;  /* 0x0000e600ff027b82 */ /* 0x001e300000000a00 */
[----:B------:R-:W1:Y:S01]  /*0220*/  LDC.64 R4, c[0x0][0x3a0] ;  /* 0x0000e800ff047b82 */ /* 0x000e620000000a00 */
[----:B0-----:R-:W-:-:S05]  /*0230*/  IMAD.WIDE R2, R0, 0x4, R2 ;  /* 0x0000000400027825 */ /* 0x001fca00078e0202 */
[----:B------:R-:W-:Y:S01]  /*0240*/  STG.E desc[UR4][R2.64], RZ ;  /* 0x000000ff02007986 */ /* 0x000fe2000c101904 */
[----:B-1----:R-:W-:-:S05]  /*0250*/  IMAD.WIDE R4, R0, 0x4, R4 ;  /* 0x0000000400047825 */ /* 0x002fca00078e0204 */
[----:B------:R-:W-:Y:S01]  /*0260*/  STG.E desc[UR4][R4.64], R11 ;  /* 0x0000000b04007986 */ /* 0x000fe2000c101904 */
[----:B------:R-:W-:Y:S05]  /*0270*/  EXIT ;  /* 0x000000000000794d */ /* 0x000fea0003800000 */
.L_x_0:
[----:B------:R-:W-:-:S00]  /*0280*/  BRA `(.L_x_0) ;  /* 0xfffffffc00fc7947 */ /* 0x000fc0000383ffff */
[----:B------:R-:W-:-:S00]  /*0290*/  NOP ;  /* 0x0000000000007918 */ /* 0x000fc00000000000 */
        /* <DEDUP_REMOVED lines=14> */
.L_x_1:


//--------------------- .nv.shared.reserved.0     --------------------------
	.section	.nv.shared.reserved.0,"aw",@nobits
	.weak		__nv_reservedSMEM_offset_0_alias
	.size		__nv_reservedSMEM_offset_0_alias, 0, 64
	.other		__nv_reservedSMEM_offset_0_alias,@"STO_CUDA_RESERVED_SHARED STV_DEFAULT"
__nv_reservedSMEM_offset_0_alias:
	.zero		0
	.zero		64


//--------------------- .nv.constant0._Z34LIF_hard_reset_forward_cuda_kernelPKfS0_PfS1_S1_ffiff --------------------------
	.section	.nv.constant0._Z34LIF_hard_reset_forward_cuda_kernelPKfS0_PfS1_S1_ffiff,"a",@progbits
	.sectionflags	@""
	.align	4
.nv.constant0._Z34LIF_hard_reset_forward_cuda_kernelPKfS0_PfS1_S1_ffiff:
	.zero		956


//--------------------- SYMBOLS --------------------------

	.type		.nv.reservedSmem.offset0,@object
	.size		.nv.reservedSmem.offset0,0x4
